	.headerflags	@"EF_CUDA_TEXMODE_UNIFIED EF_CUDA_64BIT_ADDRESS EF_CUDA_ACCELERATORS EF_CUDA_SM90 EF_CUDA_VIRTUAL_SM(EF_CUDA_SM90)"
	.elftype	@"ET_EXEC"


//--------------------- .nv.info                  --------------------------
	.section	.nv.info,"",@"SHT_CUDA_INFO"
	.align	4


	//----- nvinfo : EIATTR_REGCOUNT
	.align		4
        /*0000*/ 	.byte	0x04, 0x2f
        /*0002*/ 	.short	(.L_1 - .L_0)
	.align		4
.L_0:
        /*0004*/ 	.word	index@(triton_poi_fused_convolution_relu_8)
        /*0008*/ 	.word	0x00000019


	//----- nvinfo : EIATTR_MIN_STACK_SIZE
	.align		4
.L_1:
        /*000c*/ 	.byte	0x04, 0x12
        /*000e*/ 	.short	(.L_3 - .L_2)
	.align		4
.L_2:
        /*0010*/ 	.word	index@(triton_poi_fused_convolution_relu_8)
        /*0014*/ 	.word	0x00000000


	//----- nvinfo : EIATTR_FRAME_SIZE
	.align		4
.L_3:
        /*0018*/ 	.byte	0x04, 0x11
        /*001a*/ 	.short	(.L_5 - .L_4)
	.align		4
.L_4:
        /*001c*/ 	.word	index@(triton_poi_fused_convolution_relu_8)
        /*0020*/ 	.word	0x00000000


	//----- nvinfo : EIATTR_MIN_STACK_SIZE
	.align		4
.L_5:
        /*0024*/ 	.byte	0x04, 0x12
        /*0026*/ 	.short	(.L_7 - .L_6)
	.align		4
.L_6:
        /*0028*/ 	.word	index@(triton_poi_fused_convolution_relu_8)
        /*002c*/ 	.word	0x00000000
.L_7:


//--------------------- .nv.info.triton_poi_fused_convolution_relu_8 --------------------------
	.section	.nv.info.triton_poi_fused_convolution_relu_8,"",@"SHT_CUDA_INFO"
	.sectionflags	@""
	.align	4


	//----- nvinfo : EIATTR_CUDA_API_VERSION
	.align		4
        /*0000*/ 	.byte	0x04, 0x37
        /*0002*/ 	.short	(.L_9 - .L_8)
.L_8:
        /*0004*/ 	.word	0x0000007c


	//----- nvinfo : EIATTR_KPARAM_INFO
	.align		4
.L_9:
        /*0008*/ 	.byte	0x04, 0x17
        /*000a*/ 	.short	(.L_11 - .L_10)
.L_10:
        /*000c*/ 	.word	0x00000000
        /*0010*/ 	.short	0x0004
        /*0012*/ 	.short	0x001c
        /*0014*/ 	.byte	0x00, 0xf0, 0x11, 0x00


	//----- nvinfo : EIATTR_KPARAM_INFO
	.align		4
.L_11:
        /*0018*/ 	.byte	0x04, 0x17
        /*001a*/ 	.short	(.L_13 - .L_12)
.L_12:
        /*001c*/ 	.word	0x00000000
        /*0020*/ 	.short	0x0003
        /*0022*/ 	.short	0x0018
        /*0024*/ 	.byte	0x00, 0xf0, 0x11, 0x00


	//----- nvinfo : EIATTR_KPARAM_INFO
	.align		4
.L_13:
        /*0028*/ 	.byte	0x04, 0x17
        /*002a*/ 	.short	(.L_15 - .L_14)
.L_14:
        /*002c*/ 	.word	0x00000000
        /*0030*/ 	.short	0x0002
        /*0032*/ 	.short	0x0010
        /*0034*/ 	.byte	0x00, 0xf4, 0x21, 0x00


	//----- nvinfo : EIATTR_KPARAM_INFO
	.align		4
.L_15:
        /*0038*/ 	.byte	0x04, 0x17
        /*003a*/ 	.short	(.L_17 - .L_16)
.L_16:
        /*003c*/ 	.word	0x00000000
        /*0040*/ 	.short	0x0001
        /*0042*/ 	.short	0x0008
        /*0044*/ 	.byte	0x00, 0xf4, 0x21, 0x00


	//----- nvinfo : EIATTR_KPARAM_INFO
	.align		4
.L_17:
        /*0048*/ 	.byte	0x04, 0x17
        /*004a*/ 	.short	(.L_19 - .L_18)
.L_18:
        /*004c*/ 	.word	0x00000000
        /*0050*/ 	.short	0x0000
        /*0052*/ 	.short	0x0000
        /*0054*/ 	.byte	0x00, 0xf4, 0x21, 0x00


	//----- nvinfo : EIATTR_SPARSE_MMA_MASK
	.align		4
.L_19:
        /*0058*/ 	.byte	0x03, 0x50
        /*005a*/ 	.short	0x0000


	//----- nvinfo : EIATTR_MAXREG_COUNT
	.align		4
        /*005c*/ 	.byte	0x03, 0x1b
        /*005e*/ 	.short	0x00ff


	//----- nvinfo : EIATTR_EXIT_INSTR_OFFSETS
	.align		4
        /*0060*/ 	.byte	0x04, 0x1c
        /*0062*/ 	.short	(.L_21 - .L_20)


	//   ....[0]....
.L_20:
        /*0064*/ 	.word	0x00000710


	//   ....[1]....
        /*0068*/ 	.word	0x00000730


	//----- nvinfo : EIATTR_REQNTID
	.align		4
.L_21:
        /*006c*/ 	.byte	0x04, 0x10
        /*006e*/ 	.short	(.L_23 - .L_22)
.L_22:
        /*0070*/ 	.word	0x00000080
        /*0074*/ 	.word	0x00000001
        /*0078*/ 	.word	0x00000001


	//----- nvinfo : EIATTR_CBANK_PARAM_SIZE
	.align		4
.L_23:
        /*007c*/ 	.byte	0x03, 0x19
        /*007e*/ 	.short	0x0020


	//----- nvinfo : EIATTR_PARAM_CBANK
	.align		4
        /*0080*/ 	.byte	0x04, 0x0a
        /*0082*/ 	.short	(.L_25 - .L_24)
	.align		4
.L_24:
        /*0084*/ 	.word	index@(.nv.constant0.triton_poi_fused_convolution_relu_8)
        /*0088*/ 	.short	0x0210
        /*008a*/ 	.short	0x0020


	//----- nvinfo : EIATTR_SW_WAR
	.align		4
.L_25:
        /*008c*/ 	.byte	0x04, 0x36
        /*008e*/ 	.short	(.L_27 - .L_26)
.L_26:
        /*0090*/ 	.word	0x00000008
.L_27:


//--------------------- .nv.callgraph             --------------------------
	.section	.nv.callgraph,"",@"SHT_CUDA_CALLGRAPH"
	.align	4
	.sectionentsize	8
	.align		4
        /*0000*/ 	.word	0x00000000
	.align		4
        /*0004*/ 	.word	0xffffffff
	.align		4
        /*0008*/ 	.word	0x00000000
	.align		4
        /*000c*/ 	.word	0xfffffffe
	.align		4
        /*0010*/ 	.word	0x00000000
	.align		4
        /*0014*/ 	.word	0xfffffffd
	.align		4
        /*0018*/ 	.word	0x00000000
	.align		4
        /*001c*/ 	.word	0xfffffffc


//--------------------- .text.triton_poi_fused_convolution_relu_8 --------------------------
	.section	.text.triton_poi_fused_convolution_relu_8,"ax",@progbits
	.sectionflags	@"SHF_BARRIERS=1"
	.align	128
        .global         triton_poi_fused_convolution_relu_8
        .type           triton_poi_fused_convolution_relu_8,@function
        .size           triton_poi_fused_convolution_relu_8,(.L_x_1 - triton_poi_fused_convolution_relu_8)
        .other          triton_poi_fused_convolution_relu_8,@"STO_CUDA_ENTRY STV_DEFAULT"
triton_poi_fused_convolution_relu_8:
.text.triton_poi_fused_convolution_relu_8:
[----:B------:R-:W0:Y:S01]  /*0000*/  LDC R1, c[0x0][0x28] ;  /* 0x00000a00ff017b82 */ /* 0x000e220000000800 */
[----:B------:R-:W1:Y:S07]  /*0010*/  S2R R0, SR_TID.X ;  /* 0x0000000000007919 */ /* 0x000e6e0000002100 */
[----:B------:R-:W2:Y:S01]  /*0020*/  LDC.64 R20, c[0x0][0x210] ;  /* 0x00008400ff147b82 */ /* 0x000ea20000000a00 */
[----:B------:R-:W-:Y:S01]  /*0030*/  CS2R R10, SRZ ;  /* 0x00000000000a7805 */ /* 0x000fe2000001ff00 */
[----:B------:R-:W-:Y:S01]  /*0040*/  ULDC.64 UR6, c[0x0][0x208] ;  /* 0x0000820000067ab9 */ /* 0x000fe20000000a00 */
[----:B------:R-:W3:Y:S01]  /*0050*/  S2R R2, SR_CTAID.X ;  /* 0x0000000000027919 */ /* 0x000ee20000002500 */
[----:B------:R-:W4:Y:S04]  /*0060*/  S2R R3, SR_CTAID.Y ;  /* 0x0000000000037919 */ /* 0x000f280000002600 */
[----:B------:R-:W5:Y:S08]  /*0070*/  S2UR UR5, SR_CgaCtaId ;  /* 0x00000000000579c3 */ /* 0x000f700000008800 */
[----:B------:R-:W5:Y:S01]  /*0080*/  LDC.64 R12, c[0x0][0x218] ;  /* 0x00008600ff0c7b82 */ /* 0x000f620000000a00 */
[----:B-1----:R-:W-:Y:S01]  /*0090*/  LOP3.LUT R16, R0, 0x7f, RZ, 0xc0, !PT ;  /* 0x0000007f00107812 */ /* 0x002fe200078ec0ff */
[----:B---3--:R-:W-:-:S03]  /*00a0*/  IMAD.SHL.U32 R2, R2, 0x4, RZ ;  /* 0x0000000402027824 */ /* 0x008fc600078e00ff */
[----:B----4-:R-:W-:Y:S02]  /*00b0*/  PRMT R5, R16, 0x6540, R3 ;  /* 0x0000654010057816 */ /* 0x010fe40000000003 */
[----:B------:R-:W-:Y:S02]  /*00c0*/  ISETP.GE.AND P0, PT, R2, 0x10c24, PT ;  /* 0x00010c240200780c */ /* 0x000fe40003f06270 */
[C---:B------:R-:W-:Y:S01]  /*00d0*/  LOP3.LUT R7, R5.reuse, 0x80, RZ, 0xfc, !PT ;  /* 0x0000008005077812 */ /* 0x040fe200078efcff */
[C-C-:B------:R-:W-:Y:S01]  /*00e0*/  IMAD R19, R5.reuse, 0x10c24, R2.reuse ;  /* 0x00010c2405137824 */ /* 0x140fe200078e0202 */
[----:B------:R-:W-:Y:S02]  /*00f0*/  ISETP.LT.AND P1, PT, R5, 0x100, !P0 ;  /* 0x000001000500780c */ /* 0x000fe40004721270 */
[----:B------:R-:W-:Y:S02]  /*0100*/  CS2R R4, SRZ ;  /* 0x0000000000047805 */ /* 0x000fe4000001ff00 */
[C---:B------:R-:W-:Y:S01]  /*0110*/  ISETP.LT.AND P0, PT, R7.reuse, 0x100, !P0 ;  /* 0x000001000700780c */ /* 0x040fe20004701270 */
[----:B------:R-:W-:Y:S01]  /*0120*/  IMAD R9, R7, 0x10c24, R2 ;  /* 0x00010c2407097824 */ /* 0x000fe200078e0202 */
[----:B------:R-:W-:Y:S01]  /*0130*/  CS2R R6, SRZ ;  /* 0x0000000000067805 */ /* 0x000fe2000001ff00 */
[----:B--2---:R-:W-:-:S04]  /*0140*/  IMAD.WIDE R18, R19, 0x4, R20 ;  /* 0x0000000413127825 */ /* 0x004fc800078e0214 */
[----:B------:R-:W-:Y:S01]  /*0150*/  IMAD.WIDE R20, R9, 0x4, R20 ;  /* 0x0000000409147825 */ /* 0x000fe200078e0214 */
[----:B------:R-:W-:-:S05]  /*0160*/  CS2R R8, SRZ ;  /* 0x0000000000087805 */ /* 0x000fca000001ff00 */
[----:B------:R-:W2:Y:S04]  /*0170*/  @P0 LDG.E.EL.128 R4, desc[UR6][R20.64] ;  /* 0x0000000614040981 */ /* 0x000ea8000c2e1d00 */
[----:B------:R1:W3:Y:S01]  /*0180*/  @P1 LDG.E.EL.128 R8, desc[UR6][R18.64] ;  /* 0x0000000612081981 */ /* 0x0002e2000c2e1d00 */
[----:B------:R-:W-:Y:S02]  /*0190*/  UMOV UR4, 0x400 ;  /* 0x0000040000047882 */ /* 0x000fe40000000000 */
[----:B-----5:R-:W-:Y:S01]  /*01a0*/  UPRMT UR4, UR5, 0x654, UR4 ;  /* 0x0000065405047896 */ /* 0x020fe20008000004 */
[----:B------:R-:W-:Y:S01]  /*01b0*/  IMAD.SHL.U32 R14, R0, 0x2, RZ ;  /* 0x00000002000e7824 */ /* 0x000fe200078e00ff */
[----:B------:R-:W-:-:S04]  /*01c0*/  SHF.R.S32.HI R22, RZ, 0x17, R3 ;  /* 0x00000017ff167819 */ /* 0x000fc80000011403 */
[----:B-1----:R-:W-:Y:S02]  /*01d0*/  LEA R18, R16, UR4, 0x2 ;  /* 0x0000000410127c11 */ /* 0x002fe4000f8e10ff */
[----:B------:R-:W-:Y:S02]  /*01e0*/  LOP3.LUT R14, R14, 0xfe, RZ, 0xc0, !PT ;  /* 0x000000fe0e0e7812 */ /* 0x000fe400078ec0ff */
[----:B------:R-:W-:Y:S02]  /*01f0*/  SGXT R22, R22, 0x1 ;  /* 0x000000011616781a */ /* 0x000fe40000000200 */
[----:B------:R-:W-:-:S04]  /*0200*/  PRMT R15, R14, 0x6540, R3 ;  /* 0x000065400e0f7816 */ /* 0x000fc80000000003 */
[----:B------:R-:W-:Y:S02]  /*0210*/  LEA.HI R22, R22, R15, RZ, 0x6 ;  /* 0x0000000f16167211 */ /* 0x000fe400078f30ff */
[----:B------:R-:W-:Y:S02]  /*0220*/  ISETP.GE.AND P0, PT, R15, 0x100, PT ;  /* 0x000001000f00780c */ /* 0x000fe40003f06270 */
[----:B------:R-:W-:Y:S02]  /*0230*/  LOP3.LUT R22, R22, 0xffffffc0, RZ, 0xc0, !PT ;  /* 0xffffffc016167812 */ /* 0x000fe400078ec0ff */
[----:B------:R-:W-:-:S03]  /*0240*/  CS2R R16, SRZ ;  /* 0x0000000000107805 */ /* 0x000fc6000001ff00 */
[----:B------:R-:W-:-:S04]  /*0250*/  IMAD.IADD R15, R15, 0x1, -R22 ;  /* 0x000000010f0f7824 */ /* 0x000fc800078e0a16 */
[----:B0-----:R-:W-:Y:S01]  /*0260*/  IMAD.WIDE R12, R15, 0x4, R12 ;  /* 0x000000040f0c7825 */ /* 0x001fe200078e020c */
[----:B--2---:R-:W-:Y:S04]  /*0270*/  STS [R18+0x200], R4 ;  /* 0x0002000412007388 */ /* 0x004fe80000000800 */
[----:B---3--:R0:W-:Y:S04]  /*0280*/  STS [R18], R8 ;  /* 0x0000000812007388 */ /* 0x0081e80000000800 */
[----:B------:R1:W-:Y:S04]  /*0290*/  STS [R18+0x410], R9 ;  /* 0x0004100912007388 */ /* 0x0003e80000000800 */
[----:B------:R2:W-:Y:S04]  /*02a0*/  STS [R18+0x820], R10 ;  /* 0x0008200a12007388 */ /* 0x0005e80000000800 */
[----:B------:R-:W-:Y:S04]  /*02b0*/  STS [R18+0xc30], R11 ;  /* 0x000c300b12007388 */ /* 0x000fe80000000800 */
[----:B------:R-:W-:Y:S04]  /*02c0*/  STS [R18+0x610], R5 ;  /* 0x0006100512007388 */ /* 0x000fe80000000800 */
[----:B------:R-:W-:Y:S04]  /*02d0*/  STS [R18+0xa20], R6 ;  /* 0x000a200612007388 */ /* 0x000fe80000000800 */
[----:B------:R3:W-:Y:S01]  /*02e0*/  STS [R18+0xe30], R7 ;  /* 0x000e300712007388 */ /* 0x0007e20000000800 */
[----:B------:R-:W-:Y:S06]  /*02f0*/  BAR.SYNC.DEFER_BLOCKING 0x0 ;  /* 0x0000000000007b1d */ /* 0x000fec0000010000 */
[----:B------:R4:W5:Y:S01]  /*0300*/  @!P0 LDG.E.EL.64 R16, desc[UR6][R12.64] ;  /* 0x000000060c108981 */ /* 0x000962000c2e1b00 */
[----:B0-----:R-:W-:-:S05]  /*0310*/  IMAD.SHL.U32 R8, R0, 0x4, RZ ;  /* 0x0000000400087824 */ /* 0x001fca00078e00ff */
[----:B-1----:R-:W-:-:S04]  /*0320*/  LOP3.LUT R9, R8, 0x1fc, RZ, 0xc0, !PT ;  /* 0x000001fc08097812 */ /* 0x002fc800078ec0ff */
[----:B--2---:R-:W-:Y:S02]  /*0330*/  LOP3.LUT R10, R9, 0x200, RZ, 0xfc, !PT ;  /* 0x00000200090a7812 */ /* 0x004fe400078efcff */
[----:B------:R-:W-:Y:S02]  /*0340*/  SHF.R.U32.HI R4, RZ, 0x2, R0 ;  /* 0x00000002ff047819 */ /* 0x000fe40000011600 */
[----:B------:R-:W-:Y:S02]  /*0350*/  SHF.R.U32.HI R10, RZ, 0x4, R10 ;  /* 0x00000004ff0a7819 */ /* 0x000fe4000001160a */
[----:B------:R-:W-:Y:S02]  /*0360*/  LOP3.LUT R4, R4, 0x10, RZ, 0xc0, !PT ;  /* 0x0000001004047812 */ /* 0x000fe400078ec0ff */
[----:B------:R-:W-:-:S03]  /*0370*/  LOP3.LUT R10, R10, 0x30, RZ, 0xc0, !PT ;  /* 0x000000300a0a7812 */ /* 0x000fc600078ec0ff */
[----:B------:R-:W-:Y:S02]  /*0380*/  VIADD R4, R4, UR4 ;  /* 0x0000000404047c36 */ /* 0x000fe40008000000 */
[----:B------:R-:W-:Y:S02]  /*0390*/  VIADD R10, R10, UR4 ;  /* 0x000000040a0a7c36 */ /* 0x000fe40008000000 */
[C---:B----4-:R-:W-:Y:S02]  /*03a0*/  IMAD R12, R9.reuse, 0x4, R4 ;  /* 0x00000004090c7824 */ /* 0x050fe400078e0204 */
[----:B------:R-:W-:Y:S01]  /*03b0*/  IMAD R4, R9, 0x4, R10 ;  /* 0x0000000409047824 */ /* 0x000fe200078e020a */
[----:B------:R-:W-:-:S03]  /*03c0*/  LEA R22, R14, UR4, 0x2 ;  /* 0x000000040e167c11 */ /* 0x000fc6000f8e10ff */
[----:B------:R-:W-:Y:S04]  /*03d0*/  LDS.128 R12, [R12] ;  /* 0x000000000c0c7984 */ /* 0x000fe80000000c00 */
[----:B------:R-:W-:Y:S01]  /*03e0*/  LDS.128 R4, [R4+0x800] ;  /* 0x0008000004047984 */ /* 0x000fe20000000c00 */
[----:B------:R-:W-:Y:S01]  /*03f0*/  BAR.SYNC.DEFER_BLOCKING 0x0 ;  /* 0x0000000000007b1d */ /* 0x000fe20000010000 */
[----:B---3--:R-:W-:-:S04]  /*0400*/  LOP3.LUT R18, R8, 0xfc, RZ, 0xc0, !PT ;  /* 0x000000fc08127812 */ /* 0x008fc800078ec0ff */
[C---:B------:R-:W-:Y:S02]  /*0410*/  LEA R8, R18.reuse, UR4, 0x2 ;  /* 0x0000000412087c11 */ /* 0x040fe4000f8e10ff */
[----:B------:R-:W-:-:S04]  /*0420*/  PRMT R18, R18, 0x6540, R3 ;  /* 0x0000654012127816 */ /* 0x000fc80000000003 */
[----:B------:R-:W-:-:S04]  /*0430*/  SHF.R.S32.HI R3, RZ, 0x1f, R18 ;  /* 0x0000001fff037819 */ /* 0x000fc80000011412 */
[----:B------:R-:W-:Y:S02]  /*0440*/  LEA.HI R19, R3, R18, RZ, 0x6 ;  /* 0x0000001203137211 */ /* 0x000fe400078f30ff */
[----:B------:R-:W-:-:S04]  /*0450*/  SHF.R.U32.HI R3, RZ, 0x6, R0 ;  /* 0x00000006ff037819 */ /* 0x000fc80000011600 */
[----:B------:R-:W-:-:S04]  /*0460*/  SGXT.U32 R3, R3, 0x1 ;  /* 0x000000010303781a */ /* 0x000fc80000000000 */
[----:B------:R-:W-:Y:S02]  /*0470*/  LOP3.LUT R0, R2, R3, RZ, 0xfc, !PT ;  /* 0x0000000302007212 */ /* 0x000fe400078efcff */
[----:B------:R-:W0:Y:S01]  /*0480*/  LDC.64 R2, c[0x0][0x220] ;  /* 0x00008800ff027b82 */ /* 0x000e220000000a00 */
[----:B------:R-:W-:Y:S02]  /*0490*/  LOP3.LUT R21, R19, 0xffffffc0, RZ, 0xc0, !PT ;  /* 0xffffffc013157812 */ /* 0x000fe400078ec0ff */
[----:B------:R-:W-:Y:S02]  /*04a0*/  SHF.R.S32.HI R19, RZ, 0x6, R19 ;  /* 0x00000006ff137819 */ /* 0x000fe40000011413 */
[C---:B------:R-:W-:Y:S01]  /*04b0*/  ISETP.GE.AND P0, PT, R18.reuse, 0x100, PT ;  /* 0x000001001200780c */ /* 0x040fe20003f06270 */
[----:B------:R-:W-:-:S03]  /*04c0*/  IMAD.IADD R20, R18, 0x1, -R21 ;  /* 0x0000000112147824 */ /* 0x000fc600078e0a15 */
[----:B------:R-:W-:Y:S01]  /*04d0*/  ISETP.LT.AND P1, PT, R0, 0x10c24, !P0 ;  /* 0x00010c240000780c */ /* 0x000fe20004721270 */
[----:B------:R-:W-:-:S04]  /*04e0*/  IMAD R19, R19, 0x430900, R20 ;  /* 0x0043090013137824 */ /* 0x000fc800078e0214 */
[C---:B------:R-:W-:Y:S01]  /*04f0*/  IMAD R21, R0.reuse, 0x40, R19 ;  /* 0x0000004000157824 */ /* 0x040fe200078e0213 */
[----:B-----5:R1:W-:Y:S01]  /*0500*/  STS.64 [R22], R16 ;  /* 0x0000001016007388 */ /* 0x0203e20000000a00 */
[----:B------:R-:W-:Y:S06]  /*0510*/  BAR.SYNC.DEFER_BLOCKING 0x0 ;  /* 0x0000000000007b1d */ /* 0x000fec0000010000 */
[----:B------:R-:W2:Y:S01]  /*0520*/  LDS.128 R8, [R8] ;  /* 0x0000000008087984 */ /* 0x000ea20000000c00 */
[----:B-1----:R-:W-:-:S04]  /*0530*/  LOP3.LUT R17, R0, 0x2, RZ, 0xfc, !PT ;  /* 0x0000000200117812 */ /* 0x002fc800078efcff */
[C---:B------:R-:W-:Y:S01]  /*0540*/  ISETP.LT.AND P0, PT, R17.reuse, 0x10c24, !P0 ;  /* 0x00010c241100780c */ /* 0x040fe20004701270 */
[----:B------:R-:W-:Y:S01]  /*0550*/  IMAD R17, R17, 0x40, R19 ;  /* 0x0000004011117824 */ /* 0x000fe200078e0213 */
[C---:B--2---:R-:W-:Y:S01]  /*0560*/  FSETP.GEU.AND P5, PT, R12.reuse, -R8, PT ;  /* 0x800000080c00720b */ /* 0x044fe20003fae000 */
[----:B------:R-:W-:Y:S01]  /*0570*/  FADD R12, R12, R8 ;  /* 0x000000080c0c7221 */ /* 0x000fe20000000000 */
[C---:B------:R-:W-:Y:S01]  /*0580*/  FSETP.GEU.AND P6, PT, R13.reuse, -R9, PT ;  /* 0x800000090d00720b */ /* 0x040fe20003fce000 */
[----:B------:R-:W-:Y:S01]  /*0590*/  FADD R13, R13, R9 ;  /* 0x000000090d0d7221 */ /* 0x000fe20000000000 */
[----:B------:R-:W-:Y:S02]  /*05a0*/  FSETP.GEU.AND P4, PT, R14, -R10, PT ;  /* 0x8000000a0e00720b */ /* 0x000fe40003f8e000 */
[----:B------:R-:W-:Y:S01]  /*05b0*/  SEL R12, R12, RZ, P5 ;  /* 0x000000ff0c0c7207 */ /* 0x000fe20002800000 */
[----:B------:R-:W-:Y:S01]  /*05c0*/  FADD R14, R14, R10 ;  /* 0x0000000a0e0e7221 */ /* 0x000fe20000000000 */
[C---:B------:R-:W-:Y:S01]  /*05d0*/  FSETP.GEU.AND P5, PT, R15.reuse, -R11, PT ;  /* 0x8000000b0f00720b */ /* 0x040fe20003fae000 */
[----:B------:R-:W-:Y:S01]  /*05e0*/  FADD R15, R15, R11 ;  /* 0x0000000b0f0f7221 */ /* 0x000fe20000000000 */
[C---:B------:R-:W-:Y:S01]  /*05f0*/  FSETP.GEU.AND P3, PT, R4.reuse, -R8, PT ;  /* 0x800000080400720b */ /* 0x040fe20003f6e000 */
[----:B------:R-:W-:Y:S01]  /*0600*/  FADD R0, R4, R8 ;  /* 0x0000000804007221 */ /* 0x000fe20000000000 */
[C---:B------:R-:W-:Y:S01]  /*0610*/  FSETP.GEU.AND P2, PT, R5.reuse, -R9, PT ;  /* 0x800000090500720b */ /* 0x040fe20003f4e000 */
[----:B------:R-:W-:Y:S01]  /*0620*/  FADD R8, R5, R9 ;  /* 0x0000000905087221 */ /* 0x000fe20000000000 */
[----:B0-----:R-:W-:Y:S01]  /*0630*/  IMAD.WIDE R4, R21, 0x4, R2 ;  /* 0x0000000415047825 */ /* 0x001fe200078e0202 */
[----:B------:R-:W-:-:S02]  /*0640*/  SEL R13, R13, RZ, P6 ;  /* 0x000000ff0d0d7207 */ /* 0x000fc40003000000 */
[----:B------:R-:W-:Y:S02]  /*0650*/  SEL R14, R14, RZ, P4 ;  /* 0x000000ff0e0e7207 */ /* 0x000fe40002000000 */
[----:B------:R-:W-:Y:S02]  /*0660*/  SEL R15, R15, RZ, P5 ;  /* 0x000000ff0f0f7207 */ /* 0x000fe40002800000 */
[C---:B------:R-:W-:Y:S01]  /*0670*/  FSETP.GEU.AND P6, PT, R6.reuse, -R10, PT ;  /* 0x8000000a0600720b */ /* 0x040fe20003fce000 */
[----:B------:R-:W-:Y:S01]  /*0680*/  FADD R6, R6, R10 ;  /* 0x0000000a06067221 */ /* 0x000fe20000000000 */
[C---:B------:R-:W-:Y:S01]  /*0690*/  FSETP.GEU.AND P4, PT, R7.reuse, -R11, PT ;  /* 0x8000000b0700720b */ /* 0x040fe20003f8e000 */
[----:B------:R-:W-:Y:S01]  /*06a0*/  FADD R7, R7, R11 ;  /* 0x0000000b07077221 */ /* 0x000fe20000000000 */
[----:B------:R0:W-:Y:S01]  /*06b0*/  @P1 STG.E.128 desc[UR6][R4.64], R12 ;  /* 0x0000000c04001986 */ /* 0x0001e2000c101d06 */
[----:B------:R-:W-:Y:S01]  /*06c0*/  IMAD.WIDE R2, R17, 0x4, R2 ;  /* 0x0000000411027825 */ /* 0x000fe200078e0202 */
[----:B------:R-:W-:-:S02]  /*06d0*/  SEL R16, R0, RZ, P3 ;  /* 0x000000ff00107207 */ /* 0x000fc40001800000 */
[----:B------:R-:W-:Y:S02]  /*06e0*/  SEL R17, R8, RZ, P2 ;  /* 0x000000ff08117207 */ /* 0x000fe40001000000 */
[----:B------:R-:W-:Y:S02]  /*06f0*/  SEL R18, R6, RZ, P6 ;  /* 0x000000ff06127207 */ /* 0x000fe40003000000 */
[----:B------:R-:W-:Y:S01]  /*0700*/  SEL R19, R7, RZ, P4 ;  /* 0x000000ff07137207 */ /* 0x000fe20002000000 */
[----:B0-----:R-:W-:Y:S06]  /*0710*/  @!P0 EXIT ;  /* 0x000000000000894d */ /* 0x001fec0003800000 */
[----:B------:R-:W-:Y:S01]  /*0720*/  STG.E.128 desc[UR6][R2.64], R16 ;  /* 0x0000001002007986 */ /* 0x000fe2000c101d06 */
[----:B------:R-:W-:Y:S05]  /*0730*/  EXIT ;  /* 0x000000000000794d */ /* 0x000fea0003800000 */
.L_x_0:
[----:B------:R-:W-:-:S00]  /*0740*/  BRA `(.L_x_0) ;  /* 0xfffffffc00fc7947 */ /* 0x000fc0000383ffff */
[----:B------:R-:W-:-:S00]  /*0750*/  NOP ;  /* 0x0000000000007918 */ /* 0x000fc00000000000 */
        /* <DEDUP_REMOVED lines=10> */
.L_x_1:


//--------------------- .nv.shared.triton_poi_fused_convolution_relu_8 --------------------------
	.section	.nv.shared.triton_poi_fused_convolution_relu_8,"aw",@nobits
	.sectionflags	@""
	.align	16
	.zero		1024


//--------------------- .nv.constant0.triton_poi_fused_convolution_relu_8 --------------------------
	.section	.nv.constant0.triton_poi_fused_convolution_relu_8,"a",@progbits
	.sectionflags	@""
	.align	4
.nv.constant0.triton_poi_fused_convolution_relu_8:
	.zero		560
